	.headerflags	@"EF_CUDA_TEXMODE_UNIFIED EF_CUDA_64BIT_ADDRESS EF_CUDA_ACCELERATORS EF_CUDA_SM90 EF_CUDA_VIRTUAL_SM(EF_CUDA_SM90)"
	.elftype	@"ET_EXEC"


//--------------------- .nv.info                  --------------------------
	.section	.nv.info,"",@"SHT_CUDA_INFO"
	.align	4


	//----- nvinfo : EIATTR_REGCOUNT
	.align		4
        /*0000*/ 	.byte	0x04, 0x2f
        /*0002*/ 	.short	(.L_1 - .L_0)
	.align		4
.L_0:
        /*0004*/ 	.word	index@(triton_poi_fused_constant_pad_nd_relu_59)
        /*0008*/ 	.word	0x0000000c


	//----- nvinfo : EIATTR_MIN_STACK_SIZE
	.align		4
.L_1:
        /*000c*/ 	.byte	0x04, 0x12
        /*000e*/ 	.short	(.L_3 - .L_2)
	.align		4
.L_2:
        /*0010*/ 	.word	index@(triton_poi_fused_constant_pad_nd_relu_59)
        /*0014*/ 	.word	0x00000000


	//----- nvinfo : EIATTR_FRAME_SIZE
	.align		4
.L_3:
        /*0018*/ 	.byte	0x04, 0x11
        /*001a*/ 	.short	(.L_5 - .L_4)
	.align		4
.L_4:
        /*001c*/ 	.word	index@(triton_poi_fused_constant_pad_nd_relu_59)
        /*0020*/ 	.word	0x00000000


	//----- nvinfo : EIATTR_MIN_STACK_SIZE
	.align		4
.L_5:
        /*0024*/ 	.byte	0x04, 0x12
        /*0026*/ 	.short	(.L_7 - .L_6)
	.align		4
.L_6:
        /*0028*/ 	.word	index@(triton_poi_fused_constant_pad_nd_relu_59)
        /*002c*/ 	.word	0x00000000
.L_7:


//--------------------- .nv.info.triton_poi_fused_constant_pad_nd_relu_59 --------------------------
	.section	.nv.info.triton_poi_fused_constant_pad_nd_relu_59,"",@"SHT_CUDA_INFO"
	.sectionflags	@""
	.align	4


	//----- nvinfo : EIATTR_CUDA_API_VERSION
	.align		4
        /*0000*/ 	.byte	0x04, 0x37
        /*0002*/ 	.short	(.L_9 - .L_8)
.L_8:
        /*0004*/ 	.word	0x0000007c


	//----- nvinfo : EIATTR_KPARAM_INFO
	.align		4
.L_9:
        /*0008*/ 	.byte	0x04, 0x17
        /*000a*/ 	.short	(.L_11 - .L_10)
.L_10:
        /*000c*/ 	.word	0x00000000
        /*0010*/ 	.short	0x0002
        /*0012*/ 	.short	0x0010
        /*0014*/ 	.byte	0x00, 0xf0, 0x11, 0x00


	//----- nvinfo : EIATTR_KPARAM_INFO
	.align		4
.L_11:
        /*0018*/ 	.byte	0x04, 0x17
        /*001a*/ 	.short	(.L_13 - .L_12)
.L_12:
        /*001c*/ 	.word	0x00000000
        /*0020*/ 	.short	0x0001
        /*0022*/ 	.short	0x0008
        /*0024*/ 	.byte	0x00, 0xf4, 0x21, 0x00


	//----- nvinfo : EIATTR_KPARAM_INFO
	.align		4
.L_13:
        /*0028*/ 	.byte	0x04, 0x17
        /*002a*/ 	.short	(.L_15 - .L_14)
.L_14:
        /*002c*/ 	.word	0x00000000
        /*0030*/ 	.short	0x0000
        /*0032*/ 	.short	0x0000
        /*0034*/ 	.byte	0x00, 0xf4, 0x21, 0x00


	//----- nvinfo : EIATTR_SPARSE_MMA_MASK
	.align		4
.L_15:
        /*0038*/ 	.byte	0x03, 0x50
        /*003a*/ 	.short	0x0000


	//----- nvinfo : EIATTR_MAXREG_COUNT
	.align		4
        /*003c*/ 	.byte	0x03, 0x1b
        /*003e*/ 	.short	0x00ff


	//----- nvinfo : EIATTR_EXIT_INSTR_OFFSETS
	.align		4
        /*0040*/ 	.byte	0x04, 0x1c
        /*0042*/ 	.short	(.L_17 - .L_16)


	//   ....[0]....
.L_16:
        /*0044*/ 	.word	0x00000320


	//   ....[1]....
        /*0048*/ 	.word	0x00000340


	//----- nvinfo : EIATTR_REQNTID
	.align		4
.L_17:
        /*004c*/ 	.byte	0x04, 0x10
        /*004e*/ 	.short	(.L_19 - .L_18)
.L_18:
        /*0050*/ 	.word	0x00000080
        /*0054*/ 	.word	0x00000001
        /*0058*/ 	.word	0x00000001


	//----- nvinfo : EIATTR_CBANK_PARAM_SIZE
	.align		4
.L_19:
        /*005c*/ 	.byte	0x03, 0x19
        /*005e*/ 	.short	0x0014


	//----- nvinfo : EIATTR_PARAM_CBANK
	.align		4
        /*0060*/ 	.byte	0x04, 0x0a
        /*0062*/ 	.short	(.L_21 - .L_20)
	.align		4
.L_20:
        /*0064*/ 	.word	index@(.nv.constant0.triton_poi_fused_constant_pad_nd_relu_59)
        /*0068*/ 	.short	0x0210
        /*006a*/ 	.short	0x0014


	//----- nvinfo : EIATTR_SW_WAR
	.align		4
.L_21:
        /*006c*/ 	.byte	0x04, 0x36
        /*006e*/ 	.short	(.L_23 - .L_22)
.L_22:
        /*0070*/ 	.word	0x00000008
.L_23:


//--------------------- .nv.callgraph             --------------------------
	.section	.nv.callgraph,"",@"SHT_CUDA_CALLGRAPH"
	.align	4
	.sectionentsize	8
	.align		4
        /*0000*/ 	.word	0x00000000
	.align		4
        /*0004*/ 	.word	0xffffffff
	.align		4
        /*0008*/ 	.word	0x00000000
	.align		4
        /*000c*/ 	.word	0xfffffffe
	.align		4
        /*0010*/ 	.word	0x00000000
	.align		4
        /*0014*/ 	.word	0xfffffffd
	.align		4
        /*0018*/ 	.word	0x00000000
	.align		4
        /*001c*/ 	.word	0xfffffffc


//--------------------- .text.triton_poi_fused_constant_pad_nd_relu_59 --------------------------
	.section	.text.triton_poi_fused_constant_pad_nd_relu_59,"ax",@progbits
	.align	128
        .global         triton_poi_fused_constant_pad_nd_relu_59
        .type           triton_poi_fused_constant_pad_nd_relu_59,@function
        .size           triton_poi_fused_constant_pad_nd_relu_59,(.L_x_1 - triton_poi_fused_constant_pad_nd_relu_59)
        .other          triton_poi_fused_constant_pad_nd_relu_59,@"STO_CUDA_ENTRY STV_DEFAULT"
triton_poi_fused_constant_pad_nd_relu_59:
.text.triton_poi_fused_constant_pad_nd_relu_59:
[----:B------:R-:W0:Y:S02]  /*0000*/  LDC R1, c[0x0][0x28] ;  /* 0x00000a00ff017b82 */ /* 0x000e240000000800 */
[----:B------:R-:W1:Y:S01]  /*0010*/  S2R R0, SR_TID.X ;  /* 0x0000000000007919 */ /* 0x000e620000002100 */
[----:B------:R-:W-:Y:S01]  /*0020*/  ULDC.64 UR4, c[0x0][0x210] ;  /* 0x0000840000047ab9 */ /* 0x000fe20000000a00 */
[----:B------:R-:W2:Y:S01]  /*0030*/  S2R R3, SR_CTAID.X ;  /* 0x0000000000037919 */ /* 0x000ea20000002500 */
[----:B-1----:R-:W-:-:S05]  /*0040*/  IMAD.SHL.U32 R0, R0, 0x2, RZ ;  /* 0x0000000200007824 */ /* 0x002fca00078e00ff */
[----:B------:R-:W-:-:S05]  /*0050*/  LOP3.LUT R0, R0, 0xfe, RZ, 0xc0, !PT ;  /* 0x000000fe00007812 */ /* 0x000fca00078ec0ff */
[----:B--2---:R-:W-:-:S04]  /*0060*/  IMAD R3, R3, 0x100, R0 ;  /* 0x0000010003037824 */ /* 0x004fc800078e0200 */
[----:B------:R-:W-:-:S04]  /*0070*/  IMAD.HI R2, R3, 0x2e8ba2e9, RZ ;  /* 0x2e8ba2e903027827 */ /* 0x000fc800078e02ff */
[----:B------:R-:W-:Y:S01]  /*0080*/  IMAD.HI R0, R3, 0x3e0f83e1, RZ ;  /* 0x3e0f83e103007827 */ /* 0x000fe200078e02ff */
[----:B------:R-:W-:-:S04]  /*0090*/  SHF.R.U32.HI R7, RZ, 0x1f, R2 ;  /* 0x0000001fff077819 */ /* 0x000fc80000011602 */
[----:B------:R-:W-:Y:S02]  /*00a0*/  SHF.R.U32.HI R5, RZ, 0x1f, R0 ;  /* 0x0000001fff057819 */ /* 0x000fe40000011600 */
[----:B------:R-:W-:Y:S01]  /*00b0*/  LEA.HI.SX32 R4, R2, R7, 0x1b ;  /* 0x0000000702047211 */ /* 0x000fe200078fdaff */
[----:B------:R-:W-:Y:S01]  /*00c0*/  IMAD.MOV.U32 R2, RZ, RZ, RZ ;  /* 0x000000ffff027224 */ /* 0x000fe200078e00ff */
[----:B------:R-:W-:-:S03]  /*00d0*/  LEA.HI.SX32 R7, R0, R5, 0x19 ;  /* 0x0000000500077211 */ /* 0x000fc600078fcaff */
[----:B------:R-:W-:-:S04]  /*00e0*/  IMAD.HI R0, R3, -0x5a814afd, R2 ;  /* 0xa57eb50303007827 */ /* 0x000fc800078e0202 */
[----:B------:R-:W-:Y:S01]  /*00f0*/  IMAD.HI R2, R4, 0x55555556, RZ ;  /* 0x5555555604027827 */ /* 0x000fe200078e02ff */
[----:B------:R-:W-:-:S03]  /*0100*/  SHF.R.U32.HI R5, RZ, 0x1f, R0 ;  /* 0x0000001fff057819 */ /* 0x000fc60000011600 */
[----:B------:R-:W-:Y:S01]  /*0110*/  IMAD.HI R6, R7, 0x55555556, RZ ;  /* 0x5555555607067827 */ /* 0x000fe200078e02ff */
[----:B------:R-:W-:Y:S02]  /*0120*/  LEA.HI R9, R2, R2, RZ, 0x1 ;  /* 0x0000000202097211 */ /* 0x000fe400078f08ff */
[----:B------:R-:W-:Y:S02]  /*0130*/  LEA.HI.SX32 R5, R0, R5, 0x16 ;  /* 0x0000000500057211 */ /* 0x000fe400078fb2ff */
[----:B------:R-:W-:Y:S01]  /*0140*/  LEA.HI R6, R6, R6, RZ, 0x1 ;  /* 0x0000000606067211 */ /* 0x000fe200078f08ff */
[----:B------:R-:W-:Y:S02]  /*0150*/  IMAD R9, R9, -0x3, R4 ;  /* 0xfffffffd09097824 */ /* 0x000fe400078e0204 */
[----:B------:R-:W-:Y:S02]  /*0160*/  IMAD R5, R5, 0x2c0, RZ ;  /* 0x000002c005057824 */ /* 0x000fe400078e02ff */
[----:B------:R-:W-:-:S02]  /*0170*/  IMAD R6, R6, -0x3, R7 ;  /* 0xfffffffd06067824 */ /* 0x000fc400078e0207 */
[----:B------:R-:W-:-:S03]  /*0180*/  IMAD R7, R7, -0x210, R3 ;  /* 0xfffffdf007077824 */ /* 0x000fc600078e0203 */
[----:B------:R-:W-:Y:S01]  /*0190*/  VIMNMX R9, R9, R6, PT ;  /* 0x0000000609097248 */ /* 0x000fe20003fe0100 */
[----:B------:R-:W-:Y:S01]  /*01a0*/  IMAD R6, R6, 0x160, RZ ;  /* 0x0000016006067824 */ /* 0x000fe200078e02ff */
[----:B------:R-:W-:Y:S02]  /*01b0*/  SHF.R.S32.HI R0, RZ, 0x1f, R7 ;  /* 0x0000001fff007819 */ /* 0x000fe40000011407 */
[----:B------:R-:W-:Y:S02]  /*01c0*/  ISETP.GT.AND P0, PT, R9, RZ, PT ;  /* 0x000000ff0900720c */ /* 0x000fe40003f04270 */
[----:B------:R-:W-:Y:S02]  /*01d0*/  CS2R R8, SRZ ;  /* 0x0000000000087805 */ /* 0x000fe4000001ff00 */
[--C-:B------:R-:W-:Y:S02]  /*01e0*/  IADD3 R7, P2, P3, R6, R7, R5.reuse ;  /* 0x0000000706077210 */ /* 0x100fe40007b5e005 */
[----:B------:R-:W-:-:S02]  /*01f0*/  SHF.R.S32.HI R5, RZ, 0x1f, R5 ;  /* 0x0000001fff057819 */ /* 0x000fc40000011405 */
[----:B------:R-:W-:Y:S02]  /*0200*/  SHF.R.S32.HI R6, RZ, 0x1f, R6 ;  /* 0x0000001fff067819 */ /* 0x000fe40000011406 */
[----:B------:R-:W-:Y:S02]  /*0210*/  ISETP.LT.AND P1, PT, R3, 0x18c0, P0 ;  /* 0x000018c00300780c */ /* 0x000fe40000721270 */
[----:B------:R-:W-:Y:S02]  /*0220*/  IADD3.X R0, R6, R0, R5, P2, P3 ;  /* 0x0000000006007210 */ /* 0x000fe400017e6405 */
[----:B------:R-:W-:-:S04]  /*0230*/  LEA R4, P2, R7, UR4, 0x2 ;  /* 0x0000000407047c11 */ /* 0x000fc8000f8410ff */
[----:B------:R-:W-:Y:S01]  /*0240*/  LEA.HI.X R5, R7, UR5, R0, 0x2, P2 ;  /* 0x0000000507057c11 */ /* 0x000fe200090f1400 */
[----:B------:R-:W-:Y:S01]  /*0250*/  ULDC.64 UR4, c[0x0][0x208] ;  /* 0x0000820000047ab9 */ /* 0x000fe20000000a00 */
[----:B------:R-:W1:Y:S03]  /*0260*/  LDC.64 R6, c[0x0][0x218] ;  /* 0x00008600ff067b82 */ /* 0x000e660000000a00 */
[----:B------:R-:W2:Y:S01]  /*0270*/  @P1 LDG.E.64 R8, desc[UR4][R4.64+-0x840] ;  /* 0xfff7c00404081981 */ /* 0x000ea2000c1e1b00 */
[C---:B------:R-:W-:Y:S01]  /*0280*/  ISETP.GE.AND P3, PT, R3.reuse, 0x18c0, PT ;  /* 0x000018c00300780c */ /* 0x040fe20003f66270 */
[----:B-1----:R-:W-:Y:S01]  /*0290*/  IMAD.WIDE R2, R3, 0x4, R6 ;  /* 0x0000000403027825 */ /* 0x002fe200078e0206 */
[----:B--2---:R-:W-:Y:S02]  /*02a0*/  SEL R8, R8, RZ, P1 ;  /* 0x000000ff08087207 */ /* 0x004fe40000800000 */
[----:B------:R-:W-:-:S02]  /*02b0*/  SEL R9, R9, RZ, P1 ;  /* 0x000000ff09097207 */ /* 0x000fc40000800000 */
[C---:B------:R-:W-:Y:S02]  /*02c0*/  FSETP.GEU.AND P1, PT, R8.reuse, RZ, PT ;  /* 0x000000ff0800720b */ /* 0x040fe40003f2e000 */
[C---:B------:R-:W-:Y:S02]  /*02d0*/  FSETP.GEU.AND P2, PT, R9.reuse, RZ, PT ;  /* 0x000000ff0900720b */ /* 0x040fe40003f4e000 */
[----:B------:R-:W-:Y:S02]  /*02e0*/  FSEL R8, R8, RZ, P1 ;  /* 0x000000ff08087208 */ /* 0x000fe40000800000 */
[----:B------:R-:W-:Y:S02]  /*02f0*/  FSEL R9, R9, RZ, P2 ;  /* 0x000000ff09097208 */ /* 0x000fe40001000000 */
[----:B------:R-:W-:Y:S02]  /*0300*/  SEL R8, R8, RZ, P0 ;  /* 0x000000ff08087207 */ /* 0x000fe40000000000 */
[----:B------:R-:W-:Y:S01]  /*0310*/  SEL R9, R9, RZ, P0 ;  /* 0x000000ff09097207 */ /* 0x000fe20000000000 */
[----:B------:R-:W-:Y:S06]  /*0320*/  @P3 EXIT ;  /* 0x000000000000394d */ /* 0x000fec0003800000 */
[----:B------:R-:W-:Y:S01]  /*0330*/  STG.E.64 desc[UR4][R2.64], R8 ;  /* 0x0000000802007986 */ /* 0x000fe2000c101b04 */
[----:B------:R-:W-:Y:S05]  /*0340*/  EXIT ;  /* 0x000000000000794d */ /* 0x000fea0003800000 */
.L_x_0:
[----:B------:R-:W-:-:S00]  /*0350*/  BRA `(.L_x_0) ;  /* 0xfffffffc00fc7947 */ /* 0x000fc0000383ffff */
[----:B------:R-:W-:-:S00]  /*0360*/  NOP ;  /* 0x0000000000007918 */ /* 0x000fc00000000000 */
        /* <DEDUP_REMOVED lines=9> */
.L_x_1:


//--------------------- .nv.constant0.triton_poi_fused_constant_pad_nd_relu_59 --------------------------
	.section	.nv.constant0.triton_poi_fused_constant_pad_nd_relu_59,"a",@progbits
	.sectionflags	@""
	.align	4
.nv.constant0.triton_poi_fused_constant_pad_nd_relu_59:
	.zero		548
